//
// Generated by NVIDIA NVVM Compiler
//
// Compiler Build ID: CL-36424714
// Cuda compilation tools, release 13.0, V13.0.88
// Based on NVVM 20.0.0
//

.version 9.0
.target sm_100
.address_size 64

	// .globl	_Z14histogram_1bitPjPiii
.extern .func  (.param .b32 func_retval0) vprintf
(
	.param .b64 vprintf_param_0,
	.param .b64 vprintf_param_1
)
;
// _ZZ14histogram_1bitPjPiiiE8s_counts has been demoted
// _ZZ12scatter_1bitPjS_PiiiE9s_offsets has been demoted
.global .align 1 .b8 $str[37] = {105, 100, 120, 58, 37, 100, 44, 105, 58, 37, 100, 44, 100, 101, 115, 116, 58, 37, 100, 44, 100, 95, 111, 117, 116, 91, 100, 101, 115, 116, 93, 58, 32, 37, 102, 10};

.visible .entry _Z14histogram_1bitPjPiii(
	.param .u64 .ptr .align 1 _Z14histogram_1bitPjPiii_param_0,
	.param .u64 .ptr .align 1 _Z14histogram_1bitPjPiii_param_1,
	.param .u32 _Z14histogram_1bitPjPiii_param_2,
	.param .u32 _Z14histogram_1bitPjPiii_param_3
)
{
	.reg .pred 	%p<4>;
	.reg .b32 	%r<21>;
	.reg .b64 	%rd<9>;
	// demoted variable
	.shared .align 4 .b8 _ZZ14histogram_1bitPjPiiiE8s_counts[8];
	ld.param.u64 	%rd1, [_Z14histogram_1bitPjPiii_param_0];
	ld.param.u64 	%rd2, [_Z14histogram_1bitPjPiii_param_1];
	ld.param.u32 	%r5, [_Z14histogram_1bitPjPiii_param_2];
	ld.param.u32 	%r6, [_Z14histogram_1bitPjPiii_param_3];
	mov.u32 	%r1, %tid.x;
	setp.gt.u32 	%p1, %r1, 1;
	shl.b32 	%r7, %r1, 2;
	mov.u32 	%r8, _ZZ14histogram_1bitPjPiiiE8s_counts;
	add.s32 	%r2, %r8, %r7;
	@%p1 bra 	$L__BB0_2;
	mov.b32 	%r9, 0;
	st.shared.u32 	[%r2], %r9;
$L__BB0_2:
	bar.sync 	0;
	mov.u32 	%r3, %ctaid.x;
	mov.u32 	%r10, %ntid.x;
	mad.lo.s32 	%r4, %r3, %r10, %r1;
	setp.ge.s32 	%p2, %r4, %r5;
	@%p2 bra 	$L__BB0_4;
	cvta.to.global.u64 	%rd3, %rd1;
	mul.wide.s32 	%rd4, %r4, 4;
	add.s64 	%rd5, %rd3, %rd4;
	ld.global.u32 	%r11, [%rd5];
	shr.u32 	%r12, %r11, %r6;
	shl.b32 	%r13, %r12, 2;
	and.b32  	%r14, %r13, 4;
	add.s32 	%r16, %r8, %r14;
	atom.shared.add.u32 	%r17, [%r16], 1;
$L__BB0_4:
	setp.gt.u32 	%p3, %r1, 1;
	bar.sync 	0;
	@%p3 bra 	$L__BB0_6;
	ld.shared.u32 	%r18, [%r2];
	shl.b32 	%r19, %r3, 1;
	add.s32 	%r20, %r19, %r1;
	cvta.to.global.u64 	%rd6, %rd2;
	mul.wide.u32 	%rd7, %r20, 4;
	add.s64 	%rd8, %rd6, %rd7;
	st.global.u32 	[%rd8], %r18;
$L__BB0_6:
	ret;

}
	// .globl	_Z12scatter_1bitPjS_Piii
.visible .entry _Z12scatter_1bitPjS_Piii(
	.param .u64 .ptr .align 1 _Z12scatter_1bitPjS_Piii_param_0,
	.param .u64 .ptr .align 1 _Z12scatter_1bitPjS_Piii_param_1,
	.param .u64 .ptr .align 1 _Z12scatter_1bitPjS_Piii_param_2,
	.param .u32 _Z12scatter_1bitPjS_Piii_param_3,
	.param .u32 _Z12scatter_1bitPjS_Piii_param_4
)
{
	.local .align 16 .b8 	__local_depot1[16];
	.reg .b64 	%SP;
	.reg .b64 	%SPL;
	.reg .pred 	%p<9>;
	.reg .b32 	%r<88>;
	.reg .b64 	%rd<32>;
	// demoted variable
	.shared .align 4 .b8 _ZZ12scatter_1bitPjS_PiiiE9s_offsets[8];
	mov.u64 	%SPL, __local_depot1;
	cvta.local.u64 	%SP, %SPL;
	ld.param.u64 	%rd6, [_Z12scatter_1bitPjS_Piii_param_0];
	ld.param.u64 	%rd7, [_Z12scatter_1bitPjS_Piii_param_1];
	ld.param.u64 	%rd5, [_Z12scatter_1bitPjS_Piii_param_2];
	ld.param.u32 	%r21, [_Z12scatter_1bitPjS_Piii_param_3];
	ld.param.u32 	%r22, [_Z12scatter_1bitPjS_Piii_param_4];
	cvta.to.global.u64 	%rd1, %rd7;
	cvta.to.global.u64 	%rd2, %rd6;
	add.u64 	%rd8, %SP, 0;
	add.u64 	%rd3, %SPL, 0;
	mov.u32 	%r1, %tid.x;
	setp.gt.u32 	%p1, %r1, 1;
	@%p1 bra 	$L__BB1_2;
	cvta.to.global.u64 	%rd9, %rd5;
	mov.u32 	%r23, %ctaid.x;
	shl.b32 	%r24, %r23, 1;
	add.s32 	%r25, %r24, %r1;
	mul.wide.u32 	%rd10, %r25, 4;
	add.s64 	%rd11, %rd9, %rd10;
	ld.global.u32 	%r26, [%rd11];
	shl.b32 	%r27, %r1, 2;
	mov.u32 	%r28, _ZZ12scatter_1bitPjS_PiiiE9s_offsets;
	add.s32 	%r29, %r28, %r27;
	st.shared.u32 	[%r29], %r26;
$L__BB1_2:
	bar.sync 	0;
	mov.u32 	%r30, %ctaid.x;
	mov.u32 	%r2, %ntid.x;
	mul.lo.s32 	%r3, %r30, %r2;
	add.s32 	%r4, %r3, %r1;
	setp.ge.s32 	%p2, %r4, %r21;
	setp.ne.s32 	%p3, %r1, 0;
	or.pred  	%p4, %p3, %p2;
	@%p4 bra 	$L__BB1_9;
	not.b32 	%r32, %r3;
	add.s32 	%r33, %r21, %r32;
	add.s32 	%r34, %r2, -1;
	min.u32 	%r35, %r33, %r34;
	add.s32 	%r5, %r35, 1;
	and.b32  	%r6, %r5, 3;
	setp.lt.u32 	%p5, %r35, 3;
	mov.b32 	%r87, 0;
	@%p5 bra 	$L__BB1_6;
	and.b32  	%r87, %r5, -4;
	add.s64 	%rd4, %rd2, 8;
	mov.b32 	%r83, 0;
	mov.u64 	%rd16, $str;
	mov.u32 	%r82, %r4;
$L__BB1_5:
	mul.wide.s32 	%rd12, %r82, 4;
	add.s64 	%rd13, %rd4, %rd12;
	ld.global.u32 	%r37, [%rd13+-8];
	shr.u32 	%r38, %r37, %r22;
	shl.b32 	%r39, %r38, 2;
	and.b32  	%r40, %r39, 4;
	mov.u32 	%r41, _ZZ12scatter_1bitPjS_PiiiE9s_offsets;
	add.s32 	%r42, %r41, %r40;
	atom.shared.add.u32 	%r43, [%r42], 1;
	mul.wide.s32 	%rd14, %r43, 4;
	add.s64 	%rd15, %rd1, %rd14;
	st.global.u32 	[%rd15], %r37;
	st.local.v4.u32 	[%rd3], {%r4, %r83, %r43, %r37};
	cvta.global.u64 	%rd17, %rd16;
	{ // callseq 0, 0
	.param .b64 param0;
	st.param.b64 	[param0], %rd17;
	.param .b64 param1;
	st.param.b64 	[param1], %rd8;
	.param .b32 retval0;
	call.uni (retval0), 
	vprintf, 
	(
	param0, 
	param1
	);
	ld.param.b32 	%r44, [retval0];
	} // callseq 0
	ld.global.u32 	%r46, [%rd13+-4];
	shr.u32 	%r47, %r46, %r22;
	shl.b32 	%r48, %r47, 2;
	and.b32  	%r49, %r48, 4;
	add.s32 	%r50, %r41, %r49;
	atom.shared.add.u32 	%r51, [%r50], 1;
	mul.wide.s32 	%rd19, %r51, 4;
	add.s64 	%rd20, %rd1, %rd19;
	st.global.u32 	[%rd20], %r46;
	add.s32 	%r52, %r83, 1;
	st.local.v4.u32 	[%rd3], {%r4, %r52, %r51, %r46};
	{ // callseq 1, 0
	.param .b64 param0;
	st.param.b64 	[param0], %rd17;
	.param .b64 param1;
	st.param.b64 	[param1], %rd8;
	.param .b32 retval0;
	call.uni (retval0), 
	vprintf, 
	(
	param0, 
	param1
	);
	ld.param.b32 	%r53, [retval0];
	} // callseq 1
	ld.global.u32 	%r55, [%rd13];
	shr.u32 	%r56, %r55, %r22;
	shl.b32 	%r57, %r56, 2;
	and.b32  	%r58, %r57, 4;
	add.s32 	%r59, %r41, %r58;
	atom.shared.add.u32 	%r60, [%r59], 1;
	mul.wide.s32 	%rd21, %r60, 4;
	add.s64 	%rd22, %rd1, %rd21;
	st.global.u32 	[%rd22], %r55;
	add.s32 	%r61, %r83, 2;
	st.local.v4.u32 	[%rd3], {%r4, %r61, %r60, %r55};
	{ // callseq 2, 0
	.param .b64 param0;
	st.param.b64 	[param0], %rd17;
	.param .b64 param1;
	st.param.b64 	[param1], %rd8;
	.param .b32 retval0;
	call.uni (retval0), 
	vprintf, 
	(
	param0, 
	param1
	);
	ld.param.b32 	%r62, [retval0];
	} // callseq 2
	ld.global.u32 	%r64, [%rd13+4];
	shr.u32 	%r65, %r64, %r22;
	shl.b32 	%r66, %r65, 2;
	and.b32  	%r67, %r66, 4;
	add.s32 	%r68, %r41, %r67;
	atom.shared.add.u32 	%r69, [%r68], 1;
	mul.wide.s32 	%rd23, %r69, 4;
	add.s64 	%rd24, %rd1, %rd23;
	st.global.u32 	[%rd24], %r64;
	add.s32 	%r70, %r83, 3;
	st.local.v4.u32 	[%rd3], {%r4, %r70, %r69, %r64};
	{ // callseq 3, 0
	.param .b64 param0;
	st.param.b64 	[param0], %rd17;
	.param .b64 param1;
	st.param.b64 	[param1], %rd8;
	.param .b32 retval0;
	call.uni (retval0), 
	vprintf, 
	(
	param0, 
	param1
	);
	ld.param.b32 	%r71, [retval0];
	} // callseq 3
	add.s32 	%r82, %r82, 4;
	add.s32 	%r83, %r83, 4;
	setp.ne.s32 	%p6, %r83, %r87;
	@%p6 bra 	$L__BB1_5;
$L__BB1_6:
	setp.eq.s32 	%p7, %r6, 0;
	@%p7 bra 	$L__BB1_9;
	add.s32 	%r86, %r87, %r3;
	neg.s32 	%r85, %r6;
	mov.u32 	%r77, _ZZ12scatter_1bitPjS_PiiiE9s_offsets;
	mov.u64 	%rd29, $str;
$L__BB1_8:
	.pragma "nounroll";
	mul.wide.s32 	%rd25, %r86, 4;
	add.s64 	%rd26, %rd2, %rd25;
	ld.global.u32 	%r73, [%rd26];
	shr.u32 	%r74, %r73, %r22;
	shl.b32 	%r75, %r74, 2;
	and.b32  	%r76, %r75, 4;
	add.s32 	%r78, %r77, %r76;
	atom.shared.add.u32 	%r79, [%r78], 1;
	mul.wide.s32 	%rd27, %r79, 4;
	add.s64 	%rd28, %rd1, %rd27;
	st.global.u32 	[%rd28], %r73;
	st.local.v4.u32 	[%rd3], {%r4, %r87, %r79, %r73};
	cvta.global.u64 	%rd30, %rd29;
	{ // callseq 4, 0
	.param .b64 param0;
	st.param.b64 	[param0], %rd30;
	.param .b64 param1;
	st.param.b64 	[param1], %rd8;
	.param .b32 retval0;
	call.uni (retval0), 
	vprintf, 
	(
	param0, 
	param1
	);
	ld.param.b32 	%r80, [retval0];
	} // callseq 4
	add.s32 	%r87, %r87, 1;
	add.s32 	%r86, %r86, 1;
	add.s32 	%r85, %r85, 1;
	setp.ne.s32 	%p8, %r85, 0;
	@%p8 bra 	$L__BB1_8;
$L__BB1_9:
	ret;

}


// ===== COMPILED SASS (sm_100) =====

	.target	sm_100

	.elftype	@"ET_EXEC"


//--------------------- .note.nv.tkinfo           --------------------------
	.section	.note.nv.tkinfo,"",@"SHT_NOTE"
	.sectionflags	@"SHF_NOTE_NV_TKINFO"
	.tkinfo
        /*0018*/ 	.word	0x00000002
        /*0030*/ 	.string	""
        /*0030*/ 	.string	"ptxas"
        /*0030*/ 	.string	"Cuda compilation tools, release 13.0, V13.0.88"
        /*0030*/ 	.string	"Build cuda_13.0.r13.0/compiler.36424714_0"
        /*0030*/ 	.string	"-arch sm_100 -m 64 "



//--------------------- .note.nv.cuinfo           --------------------------
	.section	.note.nv.cuinfo,"",@"SHT_NOTE"
	.sectionflags	@"SHF_NOTE_NV_CUINFO"
        /*0018*/ 	.short	0x0002
        /*001a*/ 	.short	0x0064
        /*001c*/ 	.short	0x0082
	.zero		2


//--------------------- .nv.info                  --------------------------
	.section	.nv.info,"",@"SHT_CUDA_INFO"
	.align	4


	//----- nvinfo : EIATTR_REGCOUNT
	.align		4
        /*0000*/ 	.byte	0x04, 0x2f
        /*0002*/ 	.short	(.L_2 - .L_1)
	.align		4
.L_1:
        /*0004*/ 	.word	index@(_Z14histogram_1bitPjPiii)
        /*0008*/ 	.word	0x0000000a


	//----- nvinfo : EIATTR_FRAME_SIZE
	.align		4
.L_2:
        /*000c*/ 	.byte	0x04, 0x11
        /*000e*/ 	.short	(.L_4 - .L_3)
	.align		4
.L_3:
        /*0010*/ 	.word	index@(_Z14histogram_1bitPjPiii)
        /*0014*/ 	.word	0x00000000


	//----- nvinfo : EIATTR_REGCOUNT
	.align		4
.L_4:
        /*0018*/ 	.byte	0x04, 0x2f
        /*001a*/ 	.short	(.L_6 - .L_5)
	.align		4
.L_5:
        /*001c*/ 	.word	index@(_Z12scatter_1bitPjS_Piii)
        /*0020*/ 	.word	0x00000022


	//----- nvinfo : EIATTR_FRAME_SIZE
	.align		4
.L_6:
        /*0024*/ 	.byte	0x04, 0x11
        /*0026*/ 	.short	(.L_8 - .L_7)
	.align		4
.L_7:
        /*0028*/ 	.word	index@(_Z12scatter_1bitPjS_Piii)
        /*002c*/ 	.word	0x00000010


	//----- nvinfo : EIATTR_MIN_STACK_SIZE
	.align		4
.L_8:
        /*0030*/ 	.byte	0x04, 0x12
        /*0032*/ 	.short	(.L_10 - .L_9)
	.align		4
.L_9:
        /*0034*/ 	.word	index@(_Z12scatter_1bitPjS_Piii)
        /*0038*/ 	.word	0x00000010


	//----- nvinfo : EIATTR_MIN_STACK_SIZE
	.align		4
.L_10:
        /*003c*/ 	.byte	0x04, 0x12
        /*003e*/ 	.short	(.L_12 - .L_11)
	.align		4
.L_11:
        /*0040*/ 	.word	index@(_Z14histogram_1bitPjPiii)
        /*0044*/ 	.word	0x00000000
.L_12:


//--------------------- .nv.compat                --------------------------
	.section	.nv.compat,"",@"SHT_CUDA_COMPAT_INFO"
	.align	4
        /*0000*/ 	.byte	0x02, 0x09, 0x00, 0x00, 0x02, 0x02, 0x01, 0x00, 0x02, 0x05, 0x05, 0x00, 0x03, 0x07, 0x01, 0x01
        /*0010*/ 	.byte	0x02, 0x03, 0x00, 0x00, 0x02, 0x06, 0x01, 0x00, 0x04, 0x0b, 0x08, 0x00, 0x09, 0x00, 0x00, 0x00
        /*0020*/ 	.byte	0x00, 0x00, 0x00, 0x00


//--------------------- .nv.info._Z12scatter_1bitPjS_Piii --------------------------
	.section	.nv.info._Z12scatter_1bitPjS_Piii,"",@"SHT_CUDA_INFO"
	.sectionflags	@""
	.align	4


	//----- nvinfo : EIATTR_CUDA_API_VERSION
	.align		4
        /*0000*/ 	.byte	0x04, 0x37
        /*0002*/ 	.short	(.L_14 - .L_13)
.L_13:
        /*0004*/ 	.word	0x00000082


	//----- nvinfo : EIATTR_KPARAM_INFO
	.align		4
.L_14:
        /*0008*/ 	.byte	0x04, 0x17
        /*000a*/ 	.short	(.L_16 - .L_15)
.L_15:
        /*000c*/ 	.word	0x00000000
        /*0010*/ 	.short	0x0004
        /*0012*/ 	.short	0x001c
        /*0014*/ 	.byte	0x00, 0xf0, 0x11, 0x00


	//----- nvinfo : EIATTR_KPARAM_INFO
	.align		4
.L_16:
        /*0018*/ 	.byte	0x04, 0x17
        /*001a*/ 	.short	(.L_18 - .L_17)
.L_17:
        /*001c*/ 	.word	0x00000000
        /*0020*/ 	.short	0x0003
        /*0022*/ 	.short	0x0018
        /*0024*/ 	.byte	0x00, 0xf0, 0x11, 0x00


	//----- nvinfo : EIATTR_KPARAM_INFO
	.align		4
.L_18:
        /*0028*/ 	.byte	0x04, 0x17
        /*002a*/ 	.short	(.L_20 - .L_19)
.L_19:
        /*002c*/ 	.word	0x00000000
        /*0030*/ 	.short	0x0002
        /*0032*/ 	.short	0x0010
        /*0034*/ 	.byte	0x00, 0xf5, 0x21, 0x00


	//----- nvinfo : EIATTR_KPARAM_INFO
	.align		4
.L_20:
        /*0038*/ 	.byte	0x04, 0x17
        /*003a*/ 	.short	(.L_22 - .L_21)
.L_21:
        /*003c*/ 	.word	0x00000000
        /*0040*/ 	.short	0x0001
        /*0042*/ 	.short	0x0008
        /*0044*/ 	.byte	0x00, 0xf5, 0x21, 0x00


	//----- nvinfo : EIATTR_KPARAM_INFO
	.align		4
.L_22:
        /*0048*/ 	.byte	0x04, 0x17
        /*004a*/ 	.short	(.L_24 - .L_23)
.L_23:
        /*004c*/ 	.word	0x00000000
        /*0050*/ 	.short	0x0000
        /*0052*/ 	.short	0x0000
        /*0054*/ 	.byte	0x00, 0xf5, 0x21, 0x00


	//----- nvinfo : EIATTR_SPARSE_MMA_MASK
	.align		4
.L_24:
        /*0058*/ 	.byte	0x03, 0x50
        /*005a*/ 	.short	0x0000


	//----- nvinfo : EIATTR_MAXREG_COUNT
	.align		4
        /*005c*/ 	.byte	0x03, 0x1b
        /*005e*/ 	.short	0x00ff


	//----- nvinfo : EIATTR_NUM_BARRIERS
	.align		4
        /*0060*/ 	.byte	0x02, 0x4c
        /*0062*/ 	.byte	0x01
	.zero		1


	//----- nvinfo : EIATTR_EXTERNS
	.align		4
        /*0064*/ 	.byte	0x04, 0x0f
        /*0066*/ 	.short	(.L_26 - .L_25)


	//   ....[0]....
	.align		4
.L_25:
        /*0068*/ 	.word	index@(vprintf)


	//----- nvinfo : EIATTR_MERCURY_ISA_VERSION
	.align		4
.L_26:
        /*006c*/ 	.byte	0x03, 0x5f
        /*006e*/ 	.short	0x0101


	//----- nvinfo : EIATTR_VRC_CTA_INIT_COUNT
	.align		4
        /*0070*/ 	.byte	0x02, 0x4a
	.zero		1
	.zero		1


	//----- nvinfo : EIATTR_SYSCALL_OFFSETS
	.align		4
        /*0074*/ 	.byte	0x04, 0x46
        /*0076*/ 	.short	(.L_28 - .L_27)


	//   ....[0]....
.L_27:
        /*0078*/ 	.word	0x00000460


	//   ....[1]....
        /*007c*/ 	.word	0x000005b0


	//   ....[2]....
        /*0080*/ 	.word	0x00000700


	//   ....[3]....
        /*0084*/ 	.word	0x00000850


	//   ....[4]....
        /*0088*/ 	.word	0x00000ac0


	//----- nvinfo : EIATTR_EXIT_INSTR_OFFSETS
	.align		4
.L_28:
        /*008c*/ 	.byte	0x04, 0x1c
        /*008e*/ 	.short	(.L_30 - .L_29)


	//   ....[0]....
.L_29:
        /*0090*/ 	.word	0x000001a0


	//   ....[1]....
        /*0094*/ 	.word	0x000008c0


	//   ....[2]....
        /*0098*/ 	.word	0x00000b10


	//----- nvinfo : EIATTR_CRS_STACK_SIZE
	.align		4
.L_30:
        /*009c*/ 	.byte	0x04, 0x1e
        /*009e*/ 	.short	(.L_32 - .L_31)
.L_31:
        /*00a0*/ 	.word	0x00000000


	//----- nvinfo : EIATTR_CBANK_PARAM_SIZE
	.align		4
.L_32:
        /*00a4*/ 	.byte	0x03, 0x19
        /*00a6*/ 	.short	0x0020


	//----- nvinfo : EIATTR_PARAM_CBANK
	.align		4
        /*00a8*/ 	.byte	0x04, 0x0a
        /*00aa*/ 	.short	(.L_34 - .L_33)
	.align		4
.L_33:
        /*00ac*/ 	.word	index@(.nv.constant0._Z12scatter_1bitPjS_Piii)
        /*00b0*/ 	.short	0x0380
        /*00b2*/ 	.short	0x0020


	//----- nvinfo : EIATTR_SW_WAR
	.align		4
.L_34:
        /*00b4*/ 	.byte	0x04, 0x36
        /*00b6*/ 	.short	(.L_36 - .L_35)
.L_35:
        /*00b8*/ 	.word	0x00000008
.L_36:


//--------------------- .nv.info._Z14histogram_1bitPjPiii --------------------------
	.section	.nv.info._Z14histogram_1bitPjPiii,"",@"SHT_CUDA_INFO"
	.sectionflags	@""
	.align	4


	//----- nvinfo : EIATTR_CUDA_API_VERSION
	.align		4
        /*0000*/ 	.byte	0x04, 0x37
        /*0002*/ 	.short	(.L_38 - .L_37)
.L_37:
        /*0004*/ 	.word	0x00000082


	//----- nvinfo : EIATTR_KPARAM_INFO
	.align		4
.L_38:
        /*0008*/ 	.byte	0x04, 0x17
        /*000a*/ 	.short	(.L_40 - .L_39)
.L_39:
        /*000c*/ 	.word	0x00000000
        /*0010*/ 	.short	0x0003
        /*0012*/ 	.short	0x0014
        /*0014*/ 	.byte	0x00, 0xf0, 0x11, 0x00


	//----- nvinfo : EIATTR_KPARAM_INFO
	.align		4
.L_40:
        /*0018*/ 	.byte	0x04, 0x17
        /*001a*/ 	.short	(.L_42 - .L_41)
.L_41:
        /*001c*/ 	.word	0x00000000
        /*0020*/ 	.short	0x0002
        /*0022*/ 	.short	0x0010
        /*0024*/ 	.byte	0x00, 0xf0, 0x11, 0x00


	//----- nvinfo : EIATTR_KPARAM_INFO
	.align		4
.L_42:
        /*0028*/ 	.byte	0x04, 0x17
        /*002a*/ 	.short	(.L_44 - .L_43)
.L_43:
        /*002c*/ 	.word	0x00000000
        /*0030*/ 	.short	0x0001
        /*0032*/ 	.short	0x0008
        /*0034*/ 	.byte	0x00, 0xf5, 0x21, 0x00


	//----- nvinfo : EIATTR_KPARAM_INFO
	.align		4
.L_44:
        /*0038*/ 	.byte	0x04, 0x17
        /*003a*/ 	.short	(.L_46 - .L_45)
.L_45:
        /*003c*/ 	.word	0x00000000
        /*0040*/ 	.short	0x0000
        /*0042*/ 	.short	0x0000
        /*0044*/ 	.byte	0x00, 0xf5, 0x21, 0x00


	//----- nvinfo : EIATTR_SPARSE_MMA_MASK
	.align		4
.L_46:
        /*0048*/ 	.byte	0x03, 0x50
        /*004a*/ 	.short	0x0000


	//----- nvinfo : EIATTR_MAXREG_COUNT
	.align		4
        /*004c*/ 	.byte	0x03, 0x1b
        /*004e*/ 	.short	0x00ff


	//----- nvinfo : EIATTR_NUM_BARRIERS
	.align		4
        /*0050*/ 	.byte	0x02, 0x4c
        /*0052*/ 	.byte	0x01
	.zero		1


	//----- nvinfo : EIATTR_MERCURY_ISA_VERSION
	.align		4
        /*0054*/ 	.byte	0x03, 0x5f
        /*0056*/ 	.short	0x0101


	//----- nvinfo : EIATTR_VRC_CTA_INIT_COUNT
	.align		4
        /*0058*/ 	.byte	0x02, 0x4a
	.zero		1
	.zero		1


	//----- nvinfo : EIATTR_EXIT_INSTR_OFFSETS
	.align		4
        /*005c*/ 	.byte	0x04, 0x1c
        /*005e*/ 	.short	(.L_48 - .L_47)


	//   ....[0]....
.L_47:
        /*0060*/ 	.word	0x000001b0


	//   ....[1]....
        /*0064*/ 	.word	0x00000210


	//----- nvinfo : EIATTR_CRS_STACK_SIZE
	.align		4
.L_48:
        /*0068*/ 	.byte	0x04, 0x1e
        /*006a*/ 	.short	(.L_50 - .L_49)
.L_49:
        /*006c*/ 	.word	0x00000000


	//----- nvinfo : EIATTR_CBANK_PARAM_SIZE
	.align		4
.L_50:
        /*0070*/ 	.byte	0x03, 0x19
        /*0072*/ 	.short	0x0018


	//----- nvinfo : EIATTR_PARAM_CBANK
	.align		4
        /*0074*/ 	.byte	0x04, 0x0a
        /*0076*/ 	.short	(.L_52 - .L_51)
	.align		4
.L_51:
        /*0078*/ 	.word	index@(.nv.constant0._Z14histogram_1bitPjPiii)
        /*007c*/ 	.short	0x0380
        /*007e*/ 	.short	0x0018


	//----- nvinfo : EIATTR_SW_WAR
	.align		4
.L_52:
        /*0080*/ 	.byte	0x04, 0x36
        /*0082*/ 	.short	(.L_54 - .L_53)
.L_53:
        /*0084*/ 	.word	0x00000008
.L_54:


//--------------------- .nv.callgraph             --------------------------
	.section	.nv.callgraph,"",@"SHT_CUDA_CALLGRAPH"
	.align	4
	.sectionentsize	8
	.align		4
        /*0000*/ 	.word	0x00000000
	.align		4
        /*0004*/ 	.word	0xffffffff
	.align		4
        /*0008*/ 	.word	index@(_Z12scatter_1bitPjS_Piii)
	.align		4
        /*000c*/ 	.word	index@(vprintf)
	.align		4
        /*0010*/ 	.word	0x00000000
	.align		4
        /*0014*/ 	.word	0xfffffffe
	.align		4
        /*0018*/ 	.word	0x00000000
	.align		4
        /*001c*/ 	.word	0xfffffffd
	.align		4
        /*0020*/ 	.word	0x00000000
	.align		4
        /*0024*/ 	.word	0xfffffffc


//--------------------- .nv.constant4             --------------------------
	.section	.nv.constant4,"a",@progbits
	.align	8
	.align		8
.nv.constant4:
        /*0000*/ 	.dword	vprintf
	.align		8
        /*0008*/ 	.dword	$str


//--------------------- .text._Z12scatter_1bitPjS_Piii --------------------------
	.section	.text._Z12scatter_1bitPjS_Piii,"ax",@progbits
	.align	128
        .global         _Z12scatter_1bitPjS_Piii
        .type           _Z12scatter_1bitPjS_Piii,@function
        .size           _Z12scatter_1bitPjS_Piii,(.L_x_12 - _Z12scatter_1bitPjS_Piii)
        .other          _Z12scatter_1bitPjS_Piii,@"STO_CUDA_ENTRY STV_DEFAULT"
_Z12scatter_1bitPjS_Piii:
.text._Z12scatter_1bitPjS_Piii:
[----:B------:R-:W0:Y:S01]  /*0000*/  LDC R1, c[0x0][0x37c] ;  /* 0x0000df00ff017b82 */ /* 0x000e220000000800 */
[----:B------:R-:W1:Y:S01]  /*0010*/  S2R R7, SR_TID.X ;  /* 0x0000000000077919 */ /* 0x000e620000002100 */
[----:B------:R-:W2:Y:S06]  /*0020*/  LDCU.64 UR36, c[0x0][0x358] ;  /* 0x00006b00ff2477ac */ /* 0x000eac0008000a00 */
[----:B------:R-:W3:Y:S01]  /*0030*/  LDC R9, c[0x0][0x398] ;  /* 0x0000e600ff097b82 */ /* 0x000ee20000000800 */
[----:B0-----:R-:W-:Y:S01]  /*0040*/  VIADD R1, R1, 0xfffffff0 ;  /* 0xfffffff001017836 */ /* 0x001fe20000000000 */
[----:B------:R-:W0:Y:S01]  /*0050*/  S2R R28, SR_CTAID.X ;  /* 0x00000000001c7919 */ /* 0x000e220000002500 */
[----:B-1----:R-:W-:-:S13]  /*0060*/  ISETP.GT.U32.AND P1, PT, R7, 0x1, PT ;  /* 0x000000010700780c */ /* 0x002fda0003f24070 */
[----:B------:R-:W1:Y:S01]  /*0070*/  @!P1 LDC.64 R2, c[0x0][0x390] ;  /* 0x0000e400ff029b82 */ /* 0x000e620000000a00 */
[----:B0-----:R-:W-:-:S04]  /*0080*/  @!P1 IMAD R5, R28, 0x2, R7 ;  /* 0x000000021c059824 */ /* 0x001fc800078e0207 */
[----:B-1----:R-:W-:-:S06]  /*0090*/  @!P1 IMAD.WIDE.U32 R2, R5, 0x4, R2 ;  /* 0x0000000405029825 */ /* 0x002fcc00078e0002 */
[----:B--2---:R0:W2:Y:S01]  /*00a0*/  @!P1 LDG.E R3, desc[UR36][R2.64] ;  /* 0x0000002402039981 */ /* 0x0040a2000c1e1900 */
[----:B------:R-:W1:Y:S01]  /*00b0*/  LDCU UR6, c[0x0][0x2fc] ;  /* 0x00005f80ff0677ac */ /* 0x000e620008000800 */
[----:B------:R-:W-:Y:S01]  /*00c0*/  @!P1 MOV R0, 0x400 ;  /* 0x0000040000009802 */ /* 0x000fe20000000f00 */
[----:B------:R-:W4:Y:S01]  /*00d0*/  @!P1 S2R R5, SR_CgaCtaId ;  /* 0x0000000000059919 */ /* 0x000f220000008800 */
[----:B------:R-:W5:Y:S01]  /*00e0*/  LDCU UR4, c[0x0][0x360] ;  /* 0x00006c00ff0477ac */ /* 0x000f620008000800 */
[----:B------:R-:W0:Y:S01]  /*00f0*/  LDCU UR5, c[0x0][0x2f8] ;  /* 0x00005f00ff0577ac */ /* 0x000e220008000800 */
[----:B-----5:R-:W-:-:S04]  /*0100*/  IMAD R28, R28, UR4, RZ ;  /* 0x000000041c1c7c24 */ /* 0x020fc8000f8e02ff */
[----:B------:R-:W-:Y:S01]  /*0110*/  IMAD.IADD R24, R28, 0x1, R7 ;  /* 0x000000011c187824 */ /* 0x000fe200078e0207 */
[----:B0-----:R-:W-:-:S04]  /*0120*/  IADD3 R2, P2, PT, R1, UR5, RZ ;  /* 0x0000000501027c10 */ /* 0x001fc8000ff5e0ff */
[----:B---3--:R-:W-:Y:S01]  /*0130*/  ISETP.GE.AND P0, PT, R24, R9, PT ;  /* 0x000000091800720c */ /* 0x008fe20003f06270 */
[----:B-1----:R-:W-:Y:S01]  /*0140*/  IMAD.X R22, RZ, RZ, UR6, P2 ;  /* 0x00000006ff167e24 */ /* 0x002fe200090e06ff */
[----:B----4-:R-:W-:Y:S02]  /*0150*/  @!P1 LEA R0, R5, R0, 0x18 ;  /* 0x0000000005009211 */ /* 0x010fe400078ec0ff */
[C---:B------:R-:W-:Y:S02]  /*0160*/  ISETP.NE.OR P0, PT, R7.reuse, RZ, P0 ;  /* 0x000000ff0700720c */ /* 0x040fe40000705670 */
[----:B------:R-:W-:-:S05]  /*0170*/  @!P1 LEA R0, R7, R0, 0x2 ;  /* 0x0000000007009211 */ /* 0x000fca00078e10ff */
[----:B--2---:R0:W-:Y:S01]  /*0180*/  @!P1 STS [R0], R3 ;  /* 0x0000000300009388 */ /* 0x0041e20000000800 */
[----:B------:R-:W-:Y:S06]  /*0190*/  BAR.SYNC.DEFER_BLOCKING 0x0 ;  /* 0x0000000000007b1d */ /* 0x000fec0000010000 */
[----:B------:R-:W-:Y:S05]  /*01a0*/  @P0 EXIT ;  /* 0x000000000000094d */ /* 0x000fea0003800000 */
[----:B------:R-:W-:Y:S01]  /*01b0*/  UIADD3 UR4, UPT, UPT, UR4, -0x1, URZ ;  /* 0xffffffff04047890 */ /* 0x000fe2000fffe0ff */
[----:B0-----:R-:W-:Y:S01]  /*01c0*/  LOP3.LUT R0, RZ, R28, RZ, 0x33, !PT ;  /* 0x0000001cff007212 */ /* 0x001fe200078e33ff */
[----:B------:R-:W0:Y:S01]  /*01d0*/  LDCU UR41, c[0x0][0x39c] ;  /* 0x00007380ff2977ac */ /* 0x000e220008000800 */
[----:B------:R-:W-:-:S03]  /*01e0*/  IMAD.MOV.U32 R17, RZ, RZ, RZ ;  /* 0x000000ffff117224 */ /* 0x000fc600078e00ff */
[----:B------:R-:W-:-:S04]  /*01f0*/  VIADDMNMX.U32 R0, R0, R9, UR4, PT ;  /* 0x0000000400007e46 */ /* 0x000fc8000b800009 */
[C---:B------:R-:W-:Y:S01]  /*0200*/  ISETP.GE.U32.AND P0, PT, R0.reuse, 0x3, PT ;  /* 0x000000030000780c */ /* 0x040fe20003f06070 */
[----:B------:R-:W-:-:S05]  /*0210*/  VIADD R0, R0, 0x1 ;  /* 0x0000000100007836 */ /* 0x000fca0000000000 */
[----:B------:R-:W-:-:S07]  /*0220*/  LOP3.LUT R19, R0, 0x3, RZ, 0xc0, !PT ;  /* 0x0000000300137812 */ /* 0x000fce00078ec0ff */
[----:B0-----:R-:W-:Y:S05]  /*0230*/  @!P0 BRA `(.L_x_0) ;  /* 0x00000004009c8947 */ /* 0x001fea0003800000 */
[----:B------:R-:W0:Y:S01]  /*0240*/  LDCU.64 UR38, c[0x0][0x380] ;  /* 0x00007000ff2677ac */ /* 0x000e220008000a00 */
[----:B------:R-:W-:Y:S01]  /*0250*/  BSSY B6, `(.L_x_0) ;  /* 0x0000065000067945 */ /* 0x000fe20003800000 */
[----:B------:R-:W-:Y:S01]  /*0260*/  MOV R18, R24 ;  /* 0x0000001800127202 */ /* 0x000fe20000000f00 */
[----:B------:R-:W-:Y:S01]  /*0270*/  IMAD.MOV.U32 R25, RZ, RZ, RZ ;  /* 0x000000ffff197224 */ /* 0x000fe200078e00ff */
[----:B------:R-:W-:Y:S01]  /*0280*/  LOP3.LUT R17, R0, 0xfffffffc, RZ, 0xc0, !PT ;  /* 0xfffffffc00117812 */ /* 0x000fe200078ec0ff */
[----:B------:R-:W1:Y:S01]  /*0290*/  LDCU UR40, c[0x0][0x39c] ;  /* 0x00007380ff2877ac */ /* 0x000e620008000800 */
[----:B0-----:R-:W-:-:S04]  /*02a0*/  UIADD3 UR38, UP0, UPT, UR38, 0x8, URZ ;  /* 0x0000000826267890 */ /* 0x001fc8000ff1e0ff */
[----:B------:R-:W-:-:S12]  /*02b0*/  UIADD3.X UR39, UPT, UPT, URZ, UR39, URZ, UP0, !UPT ;  /* 0x00000027ff277290 */ /* 0x000fd800087fe4ff */
.L_x_5:
[----:B------:R-:W-:Y:S02]  /*02c0*/  IMAD.U32 R30, RZ, RZ, UR38 ;  /* 0x00000026ff1e7e24 */ /* 0x000fe4000f8e00ff */
[----:B------:R-:W-:Y:S01]  /*02d0*/  IMAD.U32 R31, RZ, RZ, UR39 ;  /* 0x00000027ff1f7e24 */ /* 0x000fe2000f8e00ff */
[----:B------:R-:W0:Y:S01]  /*02e0*/  S2R R4, SR_CgaCtaId ;  /* 0x0000000000047919 */ /* 0x000e220000008800 */
[----:B------:R-:W-:Y:S01]  /*02f0*/  MOV R23, 0x400 ;  /* 0x0000040000177802 */ /* 0x000fe20000000f00 */
[----:B------:R-:W-:Y:S01]  /*0300*/  IMAD.MOV.U32 R3, RZ, RZ, 0x1 ;  /* 0x00000001ff037424 */ /* 0x000fe200078e00ff */
[----:B------:R-:W-:Y:S05]  /*0310*/  YIELD ;  /* 0x0000000000007946 */ /* 0x000fea0003800000 */
[----:B------:R-:W-:Y:S01]  /*0320*/  IMAD.WIDE R30, R18, 0x4, R30 ;  /* 0x00000004121e7825 */ /* 0x000fe200078e021e */
[----:B------:R-:W2:Y:S01]  /*0330*/  LDC.64 R10, c[0x0][0x388] ;  /* 0x0000e200ff0a7b82 */ /* 0x000ea20000000a00 */
[----:B------:R-:W-:Y:S01]  /*0340*/  MOV R16, 0x0 ;  /* 0x0000000000107802 */ /* 0x000fe20000000f00 */
[----:B------:R-:W3:Y:S02]  /*0350*/  LDCU.64 UR4, c[0x4][0x8] ;  /* 0x01000100ff0477ac */ /* 0x000ee40008000a00 */
[----:B------:R-:W1:Y:S01]  /*0360*/  LDG.E R27, desc[UR36][R30.64+-0x8] ;  /* 0xfffff8241e1b7981 */ /* 0x000e62000c1e1900 */
[----:B------:R-:W-:-:S02]  /*0370*/  IMAD.MOV.U32 R6, RZ, RZ, R2 ;  /* 0x000000ffff067224 */ /* 0x000fc400078e0002 */
[----:B------:R-:W-:Y:S01]  /*0380*/  IMAD.MOV.U32 R7, RZ, RZ, R22 ;  /* 0x000000ffff077224 */ /* 0x000fe200078e0016 */
[----:B------:R4:W1:Y:S01]  /*0390*/  LDC.64 R8, c[0x4][R16] ;  /* 0x0100000010087b82 */ /* 0x0008620000000a00 */
[----:B---3--:R-:W-:Y:S02]  /*03a0*/  MOV R5, UR5 ;  /* 0x0000000500057c02 */ /* 0x008fe40008000f00 */
[----:B0-----:R-:W-:Y:S01]  /*03b0*/  LEA R23, R4, R23, 0x18 ;  /* 0x0000001704177211 */ /* 0x001fe200078ec0ff */
[----:B------:R-:W-:Y:S01]  /*03c0*/  IMAD.U32 R4, RZ, RZ, UR4 ;  /* 0x00000004ff047e24 */ /* 0x000fe2000f8e00ff */
[----:B-1----:R-:W-:-:S04]  /*03d0*/  SHF.R.U32.HI R0, RZ, UR40, R27 ;  /* 0x00000028ff007c19 */ /* 0x002fc8000801161b */
[----:B------:R-:W-:-:S04]  /*03e0*/  SHF.L.U32 R0, R0, 0x2, RZ ;  /* 0x0000000200007819 */ /* 0x000fc800000006ff */
[----:B------:R-:W-:-:S05]  /*03f0*/  LOP3.LUT R0, R0, 0x4, RZ, 0xc0, !PT ;  /* 0x0000000400007812 */ /* 0x000fca00078ec0ff */
[----:B------:R-:W-:-:S06]  /*0400*/  IMAD.IADD R26, R23, 0x1, R0 ;  /* 0x00000001171a7824 */ /* 0x000fcc00078e0200 */
[----:B------:R-:W2:Y:S02]  /*0410*/  ATOMS.ADD R26, [R26], R3 ;  /* 0x000000031a1a738c */ /* 0x000ea40000000000 */
[----:B--2---:R-:W-:Y:S02]  /*0420*/  IMAD.WIDE R10, R26, 0x4, R10 ;  /* 0x000000041a0a7825 */ /* 0x004fe400078e020a */
[----:B------:R4:W-:Y:S04]  /*0430*/  STL.128 [R1], R24 ;  /* 0x0000001801007387 */ /* 0x0009e80000100c00 */
[----:B------:R4:W-:Y:S02]  /*0440*/  STG.E desc[UR36][R10.64], R27 ;  /* 0x0000001b0a007986 */ /* 0x0009e4000c101924 */
[----:B------:R-:W-:-:S07]  /*0450*/  LEPC R20, `(.L_x_1) ;  /* 0x000000001014794e */ /* 0x000fce0000000000 */
[----:B----4-:R-:W-:Y:S05]  /*0460*/  CALL.ABS.NOINC R8 ;  /* 0x0000000008007343 */ /* 0x010fea0003c00000 */
.L_x_1:
[----:B------:R-:W2:Y:S01]  /*0470*/  LDG.E R11, desc[UR36][R30.64+-0x4] ;  /* 0xfffffc241e0b7981 */ /* 0x000ea2000c1e1900 */
[----:B------:R-:W-:Y:S01]  /*0480*/  HFMA2 R3, -RZ, RZ, 0, 5.9604644775390625e-08 ;  /* 0x00000001ff037431 */ /* 0x000fe200000001ff */
[----:B------:R-:W0:Y:S01]  /*0490*/  LDC.64 R14, c[0x0][0x388] ;  /* 0x0000e200ff0e7b82 */ /* 0x000e220000000a00 */
[----:B------:R-:W-:Y:S01]  /*04a0*/  VIADD R9, R25, 0x1 ;  /* 0x0000000119097836 */ /* 0x000fe20000000000 */
[----:B------:R-:W1:Y:S01]  /*04b0*/  LDCU.64 UR4, c[0x4][0x8] ;  /* 0x01000100ff0477ac */ /* 0x000e620008000a00 */
[----:B------:R-:W-:Y:S02]  /*04c0*/  IMAD.MOV.U32 R8, RZ, RZ, R24 ;  /* 0x000000ffff087224 */ /* 0x000fe400078e0018 */
[----:B------:R-:W-:Y:S02]  /*04d0*/  IMAD.MOV.U32 R6, RZ, RZ, R2 ;  /* 0x000000ffff067224 */ /* 0x000fe400078e0002 */
[----:B------:R-:W-:Y:S01]  /*04e0*/  IMAD.MOV.U32 R7, RZ, RZ, R22 ;  /* 0x000000ffff077224 */ /* 0x000fe200078e0016 */
[----:B------:R3:W4:Y:S01]  /*04f0*/  LDC.64 R12, c[0x4][R16] ;  /* 0x01000000100c7b82 */ /* 0x0007220000000a00 */
[----:B-1----:R-:W-:Y:S01]  /*0500*/  MOV R4, UR4 ;  /* 0x0000000400047c02 */ /* 0x002fe20008000f00 */
[----:B------:R-:W-:Y:S01]  /*0510*/  IMAD.U32 R5, RZ, RZ, UR5 ;  /* 0x00000005ff057e24 */ /* 0x000fe2000f8e00ff */
[----:B--2---:R-:W-:-:S05]  /*0520*/  SHF.R.U32.HI R0, RZ, UR40, R11 ;  /* 0x00000028ff007c19 */ /* 0x004fca000801160b */
[----:B------:R-:W-:-:S05]  /*0530*/  IMAD.SHL.U32 R0, R0, 0x4, RZ ;  /* 0x0000000400007824 */ /* 0x000fca00078e00ff */
[----:B------:R-:W-:-:S05]  /*0540*/  LOP3.LUT R0, R0, 0x4, RZ, 0xc0, !PT ;  /* 0x0000000400007812 */ /* 0x000fca00078ec0ff */
[----:B------:R-:W-:-:S06]  /*0550*/  IMAD.IADD R10, R23, 0x1, R0 ;  /* 0x00000001170a7824 */ /* 0x000fcc00078e0200 */
[----:B------:R-:W0:Y:S02]  /*0560*/  ATOMS.ADD R10, [R10], R3 ;  /* 0x000000030a0a738c */ /* 0x000e240000000000 */
[----:B0-----:R-:W-:Y:S02]  /*0570*/  IMAD.WIDE R14, R10, 0x4, R14 ;  /* 0x000000040a0e7825 */ /* 0x001fe400078e020e */
[----:B------:R3:W-:Y:S04]  /*0580*/  STL.128 [R1], R8 ;  /* 0x0000000801007387 */ /* 0x0007e80000100c00 */
[----:B----4-:R3:W-:Y:S02]  /*0590*/  STG.E desc[UR36][R14.64], R11 ;  /* 0x0000000b0e007986 */ /* 0x0107e4000c101924 */
[----:B------:R-:W-:-:S07]  /*05a0*/  LEPC R20, `(.L_x_2) ;  /* 0x000000001014794e */ /* 0x000fce0000000000 */
[----:B---3--:R-:W-:Y:S05]  /*05b0*/  CALL.ABS.NOINC R12 ;  /* 0x000000000c007343 */ /* 0x008fea0003c00000 */
.L_x_2:
[----:B------:R-:W2:Y:S01]  /*05c0*/  LDG.E R11, desc[UR36][R30.64] ;  /* 0x000000241e0b7981 */ /* 0x000ea2000c1e1900 */
[----:B------:R-:W-:Y:S01]  /*05d0*/  IMAD.MOV.U32 R3, RZ, RZ, 0x1 ;  /* 0x00000001ff037424 */ /* 0x000fe200078e00ff */
[----:B------:R-:W0:Y:S01]  /*05e0*/  LDC.64 R14, c[0x0][0x388] ;  /* 0x0000e200ff0e7b82 */ /* 0x000e220000000a00 */
[----:B------:R-:W-:Y:S01]  /*05f0*/  VIADD R9, R25, 0x2 ;  /* 0x0000000219097836 */ /* 0x000fe20000000000 */
[----:B------:R-:W-:Y:S01]  /*0600*/  MOV R8, R24 ;  /* 0x0000001800087202 */ /* 0x000fe20000000f00 */
[----:B------:R-:W1:Y:S01]  /*0610*/  LDCU.64 UR4, c[0x4][0x8] ;  /* 0x01000100ff0477ac */ /* 0x000e620008000a00 */
[----:B------:R-:W-:Y:S01]  /*0620*/  MOV R6, R2 ;  /* 0x0000000200067202 */ /* 0x000fe20000000f00 */
[----:B------:R-:W-:-:S03]  /*0630*/  IMAD.MOV.U32 R7, RZ, RZ, R22 ;  /* 0x000000ffff077224 */ /* 0x000fc600078e0016 */
[----:B------:R3:W4:Y:S01]  /*0640*/  LDC.64 R12, c[0x4][R16] ;  /* 0x01000000100c7b82 */ /* 0x0007220000000a00 */
[----:B-1----:R-:W-:Y:S02]  /*0650*/  IMAD.U32 R4, RZ, RZ, UR4 ;  /* 0x00000004ff047e24 */ /* 0x002fe4000f8e00ff */
[----:B------:R-:W-:Y:S01]  /*0660*/  IMAD.U32 R5, RZ, RZ, UR5 ;  /* 0x00000005ff057e24 */ /* 0x000fe2000f8e00ff */
[----:B--2---:R-:W-:-:S04]  /*0670*/  SHF.R.U32.HI R0, RZ, UR40, R11 ;  /* 0x00000028ff007c19 */ /* 0x004fc8000801160b */
[----:B------:R-:W-:-:S04]  /*0680*/  SHF.L.U32 R0, R0, 0x2, RZ ;  /* 0x0000000200007819 */ /* 0x000fc800000006ff */
        /* <DEDUP_REMOVED lines=8> */
.L_x_3:
[----:B------:R-:W2:Y:S01]  /*0710*/  LDG.E R11, desc[UR36][R30.64+0x4] ;  /* 0x000004241e0b7981 */ /* 0x000ea2000c1e1900 */
[----:B------:R-:W-:Y:S01]  /*0720*/  HFMA2 R3, -RZ, RZ, 0, 5.9604644775390625e-08 ;  /* 0x00000001ff037431 */ /* 0x000fe200000001ff */
        /* <DEDUP_REMOVED lines=19> */
.L_x_4:
[----:B------:R-:W-:Y:S01]  /*0860*/  VIADD R25, R25, 0x4 ;  /* 0x0000000419197836 */ /* 0x000fe20000000000 */
[----:B------:R-:W-:-:S04]  /*0870*/  IADD3 R18, PT, PT, R18, 0x4, RZ ;  /* 0x0000000412127810 */ /* 0x000fc80007ffe0ff */
[----:B------:R-:W-:-:S13]  /*0880*/  ISETP.NE.AND P0, PT, R25, R17, PT ;  /* 0x000000111900720c */ /* 0x000fda0003f05270 */
[----:B------:R-:W-:Y:S05]  /*0890*/  @P0 BRA `(.L_x_5) ;  /* 0xfffffff800880947 */ /* 0x000fea000383ffff */
[----:B------:R-:W-:Y:S05]  /*08a0*/  BSYNC B6 ;  /* 0x0000000000067941 */ /* 0x000fea0003800000 */
.L_x_0:
[----:B------:R-:W-:-:S13]  /*08b0*/  ISETP.NE.AND P0, PT, R19, RZ, PT ;  /* 0x000000ff1300720c */ /* 0x000fda0003f05270 */
[----:B------:R-:W-:Y:S05]  /*08c0*/  @!P0 EXIT ;  /* 0x000000000000894d */ /* 0x000fea0003800000 */
[----:B------:R-:W0:Y:S01]  /*08d0*/  S2R R0, SR_CgaCtaId ;  /* 0x0000000000007919 */ /* 0x000e220000008800 */
[----:B------:R-:W-:Y:S01]  /*08e0*/  MOV R25, 0x400 ;  /* 0x0000040000197802 */ /* 0x000fe20000000f00 */
[----:B------:R-:W-:Y:S02]  /*08f0*/  IMAD.IADD R28, R28, 0x1, R17 ;  /* 0x000000011c1c7824 */ /* 0x000fe400078e0211 */
[----:B------:R-:W-:Y:S01]  /*0900*/  IMAD.MOV R23, RZ, RZ, -R19 ;  /* 0x000000ffff177224 */ /* 0x000fe200078e0a13 */
[----:B0-----:R-:W-:-:S07]  /*0910*/  LEA R25, R0, R25, 0x18 ;  /* 0x0000001900197211 */ /* 0x001fce00078ec0ff */
.L_x_7:
[----:B------:R-:W0:Y:S01]  /*0920*/  LDC.64 R4, c[0x0][0x380] ;  /* 0x0000e000ff047b82 */ /* 0x000e220000000a00 */
[----:B------:R-:W-:Y:S01]  /*0930*/  IMAD.MOV.U32 R3, RZ, RZ, 0x1 ;  /* 0x00000001ff037424 */ /* 0x000fe200078e00ff */
[----:B------:R-:W-:Y:S06]  /*0940*/  YIELD ;  /* 0x0000000000007946 */ /* 0x000fec0003800000 */
[----:B------:R-:W1:Y:S01]  /*0950*/  LDC.64 R10, c[0x0][0x388] ;  /* 0x0000e200ff0a7b82 */ /* 0x000e620000000a00 */
[----:B------:R-:W-:Y:S01]  /*0960*/  MOV R8, 0x0 ;  /* 0x0000000000087802 */ /* 0x000fe20000000f00 */
[----:B------:R-:W2:Y:S01]  /*0970*/  LDCU.64 UR4, c[0x4][0x8] ;  /* 0x01000100ff0477ac */ /* 0x000ea20008000a00 */
[----:B0-----:R-:W-:-:S05]  /*0980*/  IMAD.WIDE R4, R28, 0x4, R4 ;  /* 0x000000041c047825 */ /* 0x001fca00078e0204 */
[----:B------:R2:W3:Y:S01]  /*0990*/  LDG.E R19, desc[UR36][R4.64] ;  /* 0x0000002404137981 */ /* 0x0004e2000c1e1900 */
[----:B------:R-:W0:Y:S01]  /*09a0*/  LDC.64 R8, c[0x4][R8] ;  /* 0x0100000008087b82 */ /* 0x000e220000000a00 */
[----:B------:R-:W-:Y:S01]  /*09b0*/  VIADD R23, R23, 0x1 ;  /* 0x0000000117177836 */ /* 0x000fe20000000000 */
[----:B------:R-:W-:Y:S01]  /*09c0*/  MOV R16, R24 ;  /* 0x0000001800107202 */ /* 0x000fe20000000f00 */
[----:B------:R-:W-:Y:S02]  /*09d0*/  IMAD.MOV.U32 R6, RZ, RZ, R2 ;  /* 0x000000ffff067224 */ /* 0x000fe400078e0002 */
[----:B------:R-:W-:Y:S01]  /*09e0*/  IMAD.MOV.U32 R7, RZ, RZ, R22 ;  /* 0x000000ffff077224 */ /* 0x000fe200078e0016 */
[----:B------:R-:W-:Y:S01]  /*09f0*/  ISETP.NE.AND P0, PT, R23, RZ, PT ;  /* 0x000000ff1700720c */ /* 0x000fe20003f05270 */
[----:B--2---:R-:W-:Y:S01]  /*0a00*/  IMAD.U32 R4, RZ, RZ, UR4 ;  /* 0x00000004ff047e24 */ /* 0x004fe2000f8e00ff */
[----:B------:R-:W-:Y:S02]  /*0a10*/  MOV R5, UR5 ;  /* 0x0000000500057c02 */ /* 0x000fe40008000f00 */
[----:B---3--:R-:W-:-:S04]  /*0a20*/  SHF.R.U32.HI R0, RZ, UR41, R19 ;  /* 0x00000029ff007c19 */ /* 0x008fc80008011613 */
[----:B------:R-:W-:-:S04]  /*0a30*/  SHF.L.U32 R0, R0, 0x2, RZ ;  /* 0x0000000200007819 */ /* 0x000fc800000006ff */
[----:B------:R-:W-:-:S05]  /*0a40*/  LOP3.LUT R0, R0, 0x4, RZ, 0xc0, !PT ;  /* 0x0000000400007812 */ /* 0x000fca00078ec0ff */
[----:B------:R-:W-:-:S06]  /*0a50*/  IMAD.IADD R18, R25, 0x1, R0 ;  /* 0x0000000119127824 */ /* 0x000fcc00078e0200 */
[----:B------:R-:W1:Y:S02]  /*0a60*/  ATOMS.ADD R18, [R18], R3 ;  /* 0x000000031212738c */ /* 0x000e640000000000 */
[----:B-1----:R-:W-:Y:S02]  /*0a70*/  IMAD.WIDE R10, R18, 0x4, R10 ;  /* 0x00000004120a7825 */ /* 0x002fe400078e020a */
[----:B------:R1:W-:Y:S04]  /*0a80*/  STL.128 [R1], R16 ;  /* 0x0000001001007387 */ /* 0x0003e80000100c00 */
[----:B------:R2:W-:Y:S02]  /*0a90*/  STG.E desc[UR36][R10.64], R19 ;  /* 0x000000130a007986 */ /* 0x0005e4000c101924 */
[----:B012---:R-:W-:-:S07]  /*0aa0*/  P2R R16, PR, RZ, 0x1 ;  /* 0x00000001ff107803 */ /* 0x007fce0000000000 */
[----:B------:R-:W-:-:S07]  /*0ab0*/  LEPC R20, `(.L_x_6) ;  /* 0x000000001014794e */ /* 0x000fce0000000000 */
[----:B------:R-:W-:Y:S05]  /*0ac0*/  CALL.ABS.NOINC R8 ;  /* 0x0000000008007343 */ /* 0x000fea0003c00000 */
.L_x_6:
[----:B------:R-:W-:Y:S01]  /*0ad0*/  ISETP.NE.AND P6, PT, R16, RZ, PT ;  /* 0x000000ff1000720c */ /* 0x000fe20003fc5270 */
[----:B------:R-:W-:Y:S01]  /*0ae0*/  VIADD R17, R17, 0x1 ;  /* 0x0000000111117836 */ /* 0x000fe20000000000 */
[----:B------:R-:W-:-:S11]  /*0af0*/  IADD3 R28, PT, PT, R28, 0x1, RZ ;  /* 0x000000011c1c7810 */ /* 0x000fd60007ffe0ff */
[----:B------:R-:W-:Y:S05]  /*0b00*/  @P6 BRA `(.L_x_7) ;  /* 0xfffffffc00846947 */ /* 0x000fea000383ffff */
[----:B------:R-:W-:Y:S05]  /*0b10*/  EXIT ;  /* 0x000000000000794d */ /* 0x000fea0003800000 */
.L_x_8:
[----:B------:R-:W-:-:S00]  /*0b20*/  BRA `(.L_x_8) ;  /* 0xfffffffc00fc7947 */ /* 0x000fc0000383ffff */
[----:B------:R-:W-:-:S00]  /*0b30*/  NOP ;  /* 0x0000000000007918 */ /* 0x000fc00000000000 */
        /* <DEDUP_REMOVED lines=12> */
.L_x_12:


//--------------------- .text._Z14histogram_1bitPjPiii --------------------------
	.section	.text._Z14histogram_1bitPjPiii,"ax",@progbits
	.align	128
        .global         _Z14histogram_1bitPjPiii
        .type           _Z14histogram_1bitPjPiii,@function
        .size           _Z14histogram_1bitPjPiii,(.L_x_13 - _Z14histogram_1bitPjPiii)
        .other          _Z14histogram_1bitPjPiii,@"STO_CUDA_ENTRY STV_DEFAULT"
_Z14histogram_1bitPjPiii:
.text._Z14histogram_1bitPjPiii:
[----:B------:R-:W-:Y:S01]  /*0000*/  LDC R1, c[0x0][0x37c] ;  /* 0x0000df00ff017b82 */ /* 0x000fe20000000800 */
[----:B------:R-:W0:Y:S07]  /*0010*/  S2R R7, SR_TID.X ;  /* 0x0000000000077919 */ /* 0x000e2e0000002100 */
[----:B------:R-:W1:Y:S01]  /*0020*/  S2UR UR5, SR_CgaCtaId ;  /* 0x00000000000579c3 */ /* 0x000e620000008800 */
[----:B------:R-:W2:Y:S01]  /*0030*/  LDCU UR6, c[0x0][0x360] ;  /* 0x00006c00ff0677ac */ /* 0x000ea20008000800 */
[----:B------:R-:W-:Y:S01]  /*0040*/  BSSY.RECONVERGENT B0, `(.L_x_9) ;  /* 0x0000015000007945 */ /* 0x000fe20003800200 */
[----:B------:R-:W2:Y:S01]  /*0050*/  S2R R6, SR_CTAID.X ;  /* 0x0000000000067919 */ /* 0x000ea20000002500 */
[----:B------:R-:W3:Y:S01]  /*0060*/  LDCU UR7, c[0x0][0x390] ;  /* 0x00007200ff0777ac */ /* 0x000ee20008000800 */
[----:B------:R-:W-:-:S02]  /*0070*/  UMOV UR4, 0x400 ;  /* 0x0000040000047882 */ /* 0x000fc40000000000 */
[----:B-1----:R-:W-:Y:S01]  /*0080*/  ULEA UR4, UR5, UR4, 0x18 ;  /* 0x0000000405047291 */ /* 0x002fe2000f8ec0ff */
[----:B0-----:R-:W-:-:S05]  /*0090*/  ISETP.GT.U32.AND P0, PT, R7, 0x1, PT ;  /* 0x000000010700780c */ /* 0x001fca0003f04070 */
[----:B------:R-:W-:Y:S01]  /*00a0*/  LEA R0, R7, UR4, 0x2 ;  /* 0x0000000407007c11 */ /* 0x000fe2000f8e10ff */
[----:B--2---:R-:W-:-:S05]  /*00b0*/  IMAD R5, R6, UR6, R7 ;  /* 0x0000000606057c24 */ /* 0x004fca000f8e0207 */
[----:B---3--:R-:W-:Y:S01]  /*00c0*/  ISETP.GE.AND P1, PT, R5, UR7, PT ;  /* 0x0000000705007c0c */ /* 0x008fe2000bf26270 */
[----:B------:R-:W0:Y:S01]  /*00d0*/  LDCU.64 UR6, c[0x0][0x358] ;  /* 0x00006b00ff0677ac */ /* 0x000e220008000a00 */
[----:B------:R1:W-:Y:S01]  /*00e0*/  @!P0 STS [R0], RZ ;  /* 0x000000ff00008388 */ /* 0x0003e20000000800 */
[----:B------:R-:W-:Y:S10]  /*00f0*/  BAR.SYNC.DEFER_BLOCKING 0x0 ;  /* 0x0000000000007b1d */ /* 0x000ff40000010000 */
[----:B-1----:R-:W-:Y:S05]  /*0100*/  @P1 BRA `(.L_x_10) ;  /* 0x0000000000201947 */ /* 0x002fea0003800000 */
[----:B------:R-:W1:Y:S01]  /*0110*/  LDC.64 R2, c[0x0][0x380] ;  /* 0x0000e000ff027b82 */ /* 0x000e620000000a00 */
[----:B------:R-:W2:Y:S01]  /*0120*/  LDCU UR5, c[0x0][0x394] ;  /* 0x00007280ff0577ac */ /* 0x000ea20008000800 */
[----:B-1----:R-:W-:-:S06]  /*0130*/  IMAD.WIDE R2, R5, 0x4, R2 ;  /* 0x0000000405027825 */ /* 0x002fcc00078e0202 */
[----:B0-----:R-:W2:Y:S02]  /*0140*/  LDG.E R2, desc[UR6][R2.64] ;  /* 0x0000000602027981 */ /* 0x001ea4000c1e1900 */
[----:B--2---:R-:W-:-:S05]  /*0150*/  SHF.R.U32.HI R4, RZ, UR5, R2 ;  /* 0x00000005ff047c19 */ /* 0x004fca0008011602 */
[----:B------:R-:W-:-:S05]  /*0160*/  IMAD.SHL.U32 R4, R4, 0x4, RZ ;  /* 0x0000000404047824 */ /* 0x000fca00078e00ff */
[----:B------:R-:W-:-:S05]  /*0170*/  LOP3.LUT R4, R4, 0x4, RZ, 0xc0, !PT ;  /* 0x0000000404047812 */ /* 0x000fca00078ec0ff */
[----:B------:R1:W-:Y:S02]  /*0180*/  ATOMS.POPC.INC.32 RZ, [R4+UR4] ;  /* 0x0000000004ff7f8c */ /* 0x0003e4000d800004 */
.L_x_10:
[----:B0-----:R-:W-:Y:S05]  /*0190*/  BSYNC.RECONVERGENT B0 ;  /* 0x0000000000007941 */ /* 0x001fea0003800200 */
.L_x_9:
[----:B------:R-:W-:Y:S06]  /*01a0*/  BAR.SYNC.DEFER_BLOCKING 0x0 ;  /* 0x0000000000007b1d */ /* 0x000fec0000010000 */
[----:B------:R-:W-:Y:S05]  /*01b0*/  @P0 EXIT ;  /* 0x000000000000094d */ /* 0x000fea0003800000 */
[----:B------:R-:W0:Y:S01]  /*01c0*/  LDS R5, [R0] ;  /* 0x0000000000057984 */ /* 0x000e220000000800 */
[----:B------:R-:W2:Y:S01]  /*01d0*/  LDC.64 R2, c[0x0][0x388] ;  /* 0x0000e200ff027b82 */ /* 0x000ea20000000a00 */
[----:B------:R-:W-:-:S04]  /*01e0*/  IMAD R7, R6, 0x2, R7 ;  /* 0x0000000206077824 */ /* 0x000fc800078e0207 */
[----:B--2---:R-:W-:-:S05]  /*01f0*/  IMAD.WIDE.U32 R2, R7, 0x4, R2 ;  /* 0x0000000407027825 */ /* 0x004fca00078e0002 */
[----:B0-----:R-:W-:Y:S01]  /*0200*/  STG.E desc[UR6][R2.64], R5 ;  /* 0x0000000502007986 */ /* 0x001fe2000c101906 */
[----:B------:R-:W-:Y:S05]  /*0210*/  EXIT ;  /* 0x000000000000794d */ /* 0x000fea0003800000 */
.L_x_11:
        /* <DEDUP_REMOVED lines=14> */
.L_x_13:


//--------------------- .nv.global.init           --------------------------
	.section	.nv.global.init,"aw",@progbits
.nv.global.init:
	.type		$str,@object
	.size		$str,(.L_0 - $str)
$str:
        /*0000*/ 	.byte	0x69, 0x64, 0x78, 0x3a, 0x25, 0x64, 0x2c, 0x69, 0x3a, 0x25, 0x64, 0x2c, 0x64, 0x65, 0x73, 0x74
        /*0010*/ 	.byte	0x3a, 0x25, 0x64, 0x2c, 0x64, 0x5f, 0x6f, 0x75, 0x74, 0x5b, 0x64, 0x65, 0x73, 0x74, 0x5d, 0x3a
        /*0020*/ 	.byte	0x20, 0x25, 0x66, 0x0a, 0x00
.L_0:


//--------------------- .nv.shared._Z12scatter_1bitPjS_Piii --------------------------
	.section	.nv.shared._Z12scatter_1bitPjS_Piii,"aw",@nobits
	.sectionflags	@""
	.align	4
.nv.shared._Z12scatter_1bitPjS_Piii:
	.zero		1032


//--------------------- .nv.shared.reserved.0     --------------------------
	.section	.nv.shared.reserved.0,"aw",@nobits
	.weak		__nv_reservedSMEM_offset_0_alias
	.size		__nv_reservedSMEM_offset_0_alias, 0, 64
	.other		__nv_reservedSMEM_offset_0_alias,@"STO_CUDA_RESERVED_SHARED STV_DEFAULT"
__nv_reservedSMEM_offset_0_alias:
	.zero		0
	.zero		64


//--------------------- .nv.shared._Z14histogram_1bitPjPiii --------------------------
	.section	.nv.shared._Z14histogram_1bitPjPiii,"aw",@nobits
	.sectionflags	@""
	.align	4
.nv.shared._Z14histogram_1bitPjPiii:
	.zero		1032


//--------------------- .nv.constant0._Z12scatter_1bitPjS_Piii --------------------------
	.section	.nv.constant0._Z12scatter_1bitPjS_Piii,"a",@progbits
	.sectionflags	@""
	.align	4
.nv.constant0._Z12scatter_1bitPjS_Piii:
	.zero		928


//--------------------- .nv.constant0._Z14histogram_1bitPjPiii --------------------------
	.section	.nv.constant0._Z14histogram_1bitPjPiii,"a",@progbits
	.sectionflags	@""
	.align	4
.nv.constant0._Z14histogram_1bitPjPiii:
	.zero		920


//--------------------- SYMBOLS --------------------------

	.type		.nv.reservedSmem.offset0,@object
	.size		.nv.reservedSmem.offset0,0x4
	.type		.nv.reservedSmem.cap,@object
	.size		.nv.reservedSmem.cap,0x4
	.type		vprintf,@function
